	.headerflags	@"EF_CUDA_TEXMODE_UNIFIED EF_CUDA_64BIT_ADDRESS EF_CUDA_ACCELERATORS EF_CUDA_SM90 EF_CUDA_VIRTUAL_SM(EF_CUDA_SM90)"
	.elftype	@"ET_EXEC"


//--------------------- .nv.info                  --------------------------
	.section	.nv.info,"",@"SHT_CUDA_INFO"
	.align	4


	//----- nvinfo : EIATTR_REGCOUNT
	.align		4
        /*0000*/ 	.byte	0x04, 0x2f
        /*0002*/ 	.short	(.L_1 - .L_0)
	.align		4
.L_0:
        /*0004*/ 	.word	index@(triton_poi_fused_cat_19)
        /*0008*/ 	.word	0x0000001a


	//----- nvinfo : EIATTR_MIN_STACK_SIZE
	.align		4
.L_1:
        /*000c*/ 	.byte	0x04, 0x12
        /*000e*/ 	.short	(.L_3 - .L_2)
	.align		4
.L_2:
        /*0010*/ 	.word	index@(triton_poi_fused_cat_19)
        /*0014*/ 	.word	0x00000000


	//----- nvinfo : EIATTR_FRAME_SIZE
	.align		4
.L_3:
        /*0018*/ 	.byte	0x04, 0x11
        /*001a*/ 	.short	(.L_5 - .L_4)
	.align		4
.L_4:
        /*001c*/ 	.word	index@(triton_poi_fused_cat_19)
        /*0020*/ 	.word	0x00000000


	//----- nvinfo : EIATTR_MIN_STACK_SIZE
	.align		4
.L_5:
        /*0024*/ 	.byte	0x04, 0x12
        /*0026*/ 	.short	(.L_7 - .L_6)
	.align		4
.L_6:
        /*0028*/ 	.word	index@(triton_poi_fused_cat_19)
        /*002c*/ 	.word	0x00000000
.L_7:


//--------------------- .nv.info.triton_poi_fused_cat_19 --------------------------
	.section	.nv.info.triton_poi_fused_cat_19,"",@"SHT_CUDA_INFO"
	.sectionflags	@""
	.align	4


	//----- nvinfo : EIATTR_CUDA_API_VERSION
	.align		4
        /*0000*/ 	.byte	0x04, 0x37
        /*0002*/ 	.short	(.L_9 - .L_8)
.L_8:
        /*0004*/ 	.word	0x0000007c


	//----- nvinfo : EIATTR_KPARAM_INFO
	.align		4
.L_9:
        /*0008*/ 	.byte	0x04, 0x17
        /*000a*/ 	.short	(.L_11 - .L_10)
.L_10:
        /*000c*/ 	.word	0x00000000
        /*0010*/ 	.short	0x0006
        /*0012*/ 	.short	0x0030
        /*0014*/ 	.byte	0x00, 0xf0, 0x11, 0x00


	//----- nvinfo : EIATTR_KPARAM_INFO
	.align		4
.L_11:
        /*0018*/ 	.byte	0x04, 0x17
        /*001a*/ 	.short	(.L_13 - .L_12)
.L_12:
        /*001c*/ 	.word	0x00000000
        /*0020*/ 	.short	0x0005
        /*0022*/ 	.short	0x0028
        /*0024*/ 	.byte	0x00, 0xf4, 0x21, 0x00


	//----- nvinfo : EIATTR_KPARAM_INFO
	.align		4
.L_13:
        /*0028*/ 	.byte	0x04, 0x17
        /*002a*/ 	.short	(.L_15 - .L_14)
.L_14:
        /*002c*/ 	.word	0x00000000
        /*0030*/ 	.short	0x0004
        /*0032*/ 	.short	0x0020
        /*0034*/ 	.byte	0x00, 0xf4, 0x21, 0x00


	//----- nvinfo : EIATTR_KPARAM_INFO
	.align		4
.L_15:
        /*0038*/ 	.byte	0x04, 0x17
        /*003a*/ 	.short	(.L_17 - .L_16)
.L_16:
        /*003c*/ 	.word	0x00000000
        /*0040*/ 	.short	0x0003
        /*0042*/ 	.short	0x0018
        /*0044*/ 	.byte	0x00, 0xf4, 0x21, 0x00


	//----- nvinfo : EIATTR_KPARAM_INFO
	.align		4
.L_17:
        /*0048*/ 	.byte	0x04, 0x17
        /*004a*/ 	.short	(.L_19 - .L_18)
.L_18:
        /*004c*/ 	.word	0x00000000
        /*0050*/ 	.short	0x0002
        /*0052*/ 	.short	0x0010
        /*0054*/ 	.byte	0x00, 0xf4, 0x21, 0x00


	//----- nvinfo : EIATTR_KPARAM_INFO
	.align		4
.L_19:
        /*0058*/ 	.byte	0x04, 0x17
        /*005a*/ 	.short	(.L_21 - .L_20)
.L_20:
        /*005c*/ 	.word	0x00000000
        /*0060*/ 	.short	0x0001
        /*0062*/ 	.short	0x0008
        /*0064*/ 	.byte	0x00, 0xf4, 0x21, 0x00


	//----- nvinfo : EIATTR_KPARAM_INFO
	.align		4
.L_21:
        /*0068*/ 	.byte	0x04, 0x17
        /*006a*/ 	.short	(.L_23 - .L_22)
.L_22:
        /*006c*/ 	.word	0x00000000
        /*0070*/ 	.short	0x0000
        /*0072*/ 	.short	0x0000
        /*0074*/ 	.byte	0x00, 0xf4, 0x21, 0x00


	//----- nvinfo : EIATTR_SPARSE_MMA_MASK
	.align		4
.L_23:
        /*0078*/ 	.byte	0x03, 0x50
        /*007a*/ 	.short	0x0000


	//----- nvinfo : EIATTR_MAXREG_COUNT
	.align		4
        /*007c*/ 	.byte	0x03, 0x1b
        /*007e*/ 	.short	0x00ff


	//----- nvinfo : EIATTR_EXIT_INSTR_OFFSETS
	.align		4
        /*0080*/ 	.byte	0x04, 0x1c
        /*0082*/ 	.short	(.L_25 - .L_24)


	//   ....[0]....
.L_24:
        /*0084*/ 	.word	0x00000230


	//----- nvinfo : EIATTR_REQNTID
	.align		4
.L_25:
        /*0088*/ 	.byte	0x04, 0x10
        /*008a*/ 	.short	(.L_27 - .L_26)
.L_26:
        /*008c*/ 	.word	0x00000080
        /*0090*/ 	.word	0x00000001
        /*0094*/ 	.word	0x00000001


	//----- nvinfo : EIATTR_CBANK_PARAM_SIZE
	.align		4
.L_27:
        /*0098*/ 	.byte	0x03, 0x19
        /*009a*/ 	.short	0x0034


	//----- nvinfo : EIATTR_PARAM_CBANK
	.align		4
        /*009c*/ 	.byte	0x04, 0x0a
        /*009e*/ 	.short	(.L_29 - .L_28)
	.align		4
.L_28:
        /*00a0*/ 	.word	index@(.nv.constant0.triton_poi_fused_cat_19)
        /*00a4*/ 	.short	0x0210
        /*00a6*/ 	.short	0x0034


	//----- nvinfo : EIATTR_SW_WAR
	.align		4
.L_29:
        /*00a8*/ 	.byte	0x04, 0x36
        /*00aa*/ 	.short	(.L_31 - .L_30)
.L_30:
        /*00ac*/ 	.word	0x00000008
.L_31:


//--------------------- .nv.callgraph             --------------------------
	.section	.nv.callgraph,"",@"SHT_CUDA_CALLGRAPH"
	.align	4
	.sectionentsize	8
	.align		4
        /*0000*/ 	.word	0x00000000
	.align		4
        /*0004*/ 	.word	0xffffffff
	.align		4
        /*0008*/ 	.word	0x00000000
	.align		4
        /*000c*/ 	.word	0xfffffffe
	.align		4
        /*0010*/ 	.word	0x00000000
	.align		4
        /*0014*/ 	.word	0xfffffffd
	.align		4
        /*0018*/ 	.word	0x00000000
	.align		4
        /*001c*/ 	.word	0xfffffffc


//--------------------- .text.triton_poi_fused_cat_19 --------------------------
	.section	.text.triton_poi_fused_cat_19,"ax",@progbits
	.align	128
        .global         triton_poi_fused_cat_19
        .type           triton_poi_fused_cat_19,@function
        .size           triton_poi_fused_cat_19,(.L_x_1 - triton_poi_fused_cat_19)
        .other          triton_poi_fused_cat_19,@"STO_CUDA_ENTRY STV_DEFAULT"
triton_poi_fused_cat_19:
.text.triton_poi_fused_cat_19:
[----:B------:R-:W-:Y:S01]  /*0000*/  LDC R1, c[0x0][0x28] ;  /* 0x00000a00ff017b82 */ /* 0x000fe20000000800 */
[----:B------:R-:W1:Y:S07]  /*0010*/  S2R R0, SR_TID.X ;  /* 0x0000000000007919 */ /* 0x000e6e0000002100 */
[----:B------:R-:W2:Y:S01]  /*0020*/  LDC.64 R2, c[0x0][0x210] ;  /* 0x00008400ff027b82 */ /* 0x000ea20000000a00 */
[----:B------:R-:W-:Y:S01]  /*0030*/  ULDC.64 UR4, c[0x0][0x208] ;  /* 0x0000820000047ab9 */ /* 0x000fe20000000a00 */
[----:B------:R-:W3:Y:S06]  /*0040*/  S2R R5, SR_CTAID.X ;  /* 0x0000000000057919 */ /* 0x000eec0000002500 */
[----:B------:R-:W4:Y:S08]  /*0050*/  LDC.64 R12, c[0x0][0x218] ;  /* 0x00008600ff0c7b82 */ /* 0x000f300000000a00 */
[----:B------:R-:W5:Y:S08]  /*0060*/  LDC.64 R6, c[0x0][0x220] ;  /* 0x00008800ff067b82 */ /* 0x000f700000000a00 */
[----:B------:R-:W4:Y:S01]  /*0070*/  LDC.64 R10, c[0x0][0x228] ;  /* 0x00008a00ff0a7b82 */ /* 0x000f220000000a00 */
[----:B-1----:R-:W-:-:S07]  /*0080*/  SHF.L.U32 R0, R0, 0x1, RZ ;  /* 0x0000000100007819 */ /* 0x002fce00000006ff */
[----:B------:R-:W1:Y:S01]  /*0090*/  LDC.64 R8, c[0x0][0x230] ;  /* 0x00008c00ff087b82 */ /* 0x000e620000000a00 */
[----:B------:R-:W-:-:S04]  /*00a0*/  LOP3.LUT R0, R0, 0xfe, RZ, 0xc0, !PT ;  /* 0x000000fe00007812 */ /* 0x000fc800078ec0ff */
[----:B---3--:R-:W-:-:S05]  /*00b0*/  LEA R5, R5, R0, 0x8 ;  /* 0x0000000005057211 */ /* 0x008fca00078e40ff */
[----:B--2---:R-:W-:-:S06]  /*00c0*/  IMAD.WIDE R2, R5, 0x4, R2 ;  /* 0x0000000405027825 */ /* 0x004fcc00078e0202 */
[----:B------:R-:W2:Y:S01]  /*00d0*/  LDG.E.64 R2, desc[UR4][R2.64] ;  /* 0x0000000402027981 */ /* 0x000ea2000c1e1b00 */
[----:B------:R-:W-:-:S04]  /*00e0*/  SHF.R.S32.HI R0, RZ, 0x1f, R5 ;  /* 0x0000001fff007819 */ /* 0x000fc80000011405 */
[----:B------:R-:W-:-:S04]  /*00f0*/  LEA.HI R0, R0, R5, RZ, 0xb ;  /* 0x0000000500007211 */ /* 0x000fc800078f58ff */
[----:B------:R-:W-:Y:S02]  /*0100*/  LOP3.LUT R14, R0, 0xfffff800, RZ, 0xc0, !PT ;  /* 0xfffff800000e7812 */ /* 0x000fe400078ec0ff */
[----:B------:R-:W-:-:S03]  /*0110*/  SHF.R.S32.HI R0, RZ, 0xb, R0 ;  /* 0x0000000bff007819 */ /* 0x000fc60000011400 */
[----:B------:R-:W-:Y:S02]  /*0120*/  IMAD.IADD R15, R5, 0x1, -R14 ;  /* 0x00000001050f7824 */ /* 0x000fe400078e0a0e */
[----:B------:R-:W3:Y:S02]  /*0130*/  LDC.64 R4, c[0x0][0x238] ;  /* 0x00008e00ff047b82 */ /* 0x000ee40000000a00 */
[----:B------:R-:W-:-:S04]  /*0140*/  IMAD R15, R0, 0x6000, R15 ;  /* 0x00006000000f7824 */ /* 0x000fc800078e020f */
[----:B----4-:R-:W-:Y:S01]  /*0150*/  IMAD.WIDE R12, R15, 0x4, R12 ;  /* 0x000000040f0c7825 */ /* 0x010fe200078e020c */
[----:B------:R-:W-:-:S05]  /*0160*/  IADD3 R17, R14, R15, RZ ;  /* 0x0000000f0e117210 */ /* 0x000fca0007ffe0ff */
[----:B------:R-:W-:Y:S02]  /*0170*/  IMAD.IADD R19, R14, 0x1, R17 ;  /* 0x000000010e137824 */ /* 0x000fe400078e0211 */
[----:B-----5:R-:W-:-:S03]  /*0180*/  IMAD.WIDE R6, R17, 0x4, R6 ;  /* 0x0000000411067825 */ /* 0x020fc600078e0206 */
[----:B------:R-:W-:Y:S01]  /*0190*/  IADD3 R21, R14, R19, RZ ;  /* 0x000000130e157210 */ /* 0x000fe20007ffe0ff */
[----:B0-----:R-:W-:-:S03]  /*01a0*/  IMAD.WIDE R10, R19, 0x4, R10 ;  /* 0x00000004130a7825 */ /* 0x001fc600078e020a */
[----:B------:R-:W-:Y:S01]  /*01b0*/  IADD3 R23, R14, R21, RZ ;  /* 0x000000150e177210 */ /* 0x000fe20007ffe0ff */
[----:B-1----:R-:W-:-:S04]  /*01c0*/  IMAD.WIDE R8, R21, 0x4, R8 ;  /* 0x0000000415087825 */ /* 0x002fc800078e0208 */
[----:B---3--:R-:W-:Y:S01]  /*01d0*/  IMAD.WIDE R4, R23, 0x4, R4 ;  /* 0x0000000417047825 */ /* 0x008fe200078e0204 */
[----:B--2---:R-:W-:Y:S04]  /*01e0*/  STG.E.64 desc[UR4][R12.64], R2 ;  /* 0x000000020c007986 */ /* 0x004fe8000c101b04 */
[----:B------:R-:W-:Y:S04]  /*01f0*/  STG.E.64 desc[UR4][R6.64], R2 ;  /* 0x0000000206007986 */ /* 0x000fe8000c101b04 */
[----:B------:R-:W-:Y:S04]  /*0200*/  STG.E.64 desc[UR4][R10.64], R2 ;  /* 0x000000020a007986 */ /* 0x000fe8000c101b04 */
[----:B------:R-:W-:Y:S04]  /*0210*/  STG.E.64 desc[UR4][R8.64], R2 ;  /* 0x0000000208007986 */ /* 0x000fe8000c101b04 */
[----:B------:R-:W-:Y:S01]  /*0220*/  STG.E.64 desc[UR4][R4.64], R2 ;  /* 0x0000000204007986 */ /* 0x000fe2000c101b04 */
[----:B------:R-:W-:Y:S05]  /*0230*/  EXIT ;  /* 0x000000000000794d */ /* 0x000fea0003800000 */
.L_x_0:
[----:B------:R-:W-:-:S00]  /*0240*/  BRA `(.L_x_0) ;  /* 0xfffffffc00fc7947 */ /* 0x000fc0000383ffff */
[----:B------:R-:W-:-:S00]  /*0250*/  NOP ;  /* 0x0000000000007918 */ /* 0x000fc00000000000 */
        /* <DEDUP_REMOVED lines=10> */
.L_x_1:


//--------------------- .nv.constant0.triton_poi_fused_cat_19 --------------------------
	.section	.nv.constant0.triton_poi_fused_cat_19,"a",@progbits
	.sectionflags	@""
	.align	4
.nv.constant0.triton_poi_fused_cat_19:
	.zero		580
